//
// Generated by NVIDIA NVVM Compiler
//
// Compiler Build ID: CL-36424714
// Cuda compilation tools, release 13.0, V13.0.88
// Based on NVVM 20.0.0
//

.version 9.0
.target sm_100
.address_size 64

	// .globl	_Z15processArrayGPUPfS_ii

.visible .entry _Z15processArrayGPUPfS_ii(
	.param .u64 .ptr .align 1 _Z15processArrayGPUPfS_ii_param_0,
	.param .u64 .ptr .align 1 _Z15processArrayGPUPfS_ii_param_1,
	.param .u32 _Z15processArrayGPUPfS_ii_param_2,
	.param .u32 _Z15processArrayGPUPfS_ii_param_3
)
{
	.reg .pred 	%p<2>;
	.reg .b32 	%r<8>;
	.reg .b32 	%f<3>;
	.reg .b64 	%rd<8>;

	ld.param.u64 	%rd1, [_Z15processArrayGPUPfS_ii_param_0];
	ld.param.u64 	%rd2, [_Z15processArrayGPUPfS_ii_param_1];
	ld.param.u32 	%r3, [_Z15processArrayGPUPfS_ii_param_2];
	ld.param.u32 	%r2, [_Z15processArrayGPUPfS_ii_param_3];
	mov.u32 	%r4, %ctaid.x;
	mov.u32 	%r5, %ntid.x;
	mov.u32 	%r6, %tid.x;
	mad.lo.s32 	%r1, %r4, %r5, %r6;
	setp.ge.s32 	%p1, %r1, %r3;
	@%p1 bra 	$L__BB0_2;
	cvta.to.global.u64 	%rd3, %rd1;
	cvta.to.global.u64 	%rd4, %rd2;
	add.s32 	%r7, %r2, %r1;
	mul.wide.s32 	%rd5, %r7, 4;
	add.s64 	%rd6, %rd3, %rd5;
	ld.global.f32 	%f1, [%rd6];
	mul.f32 	%f2, %f1, %f1;
	add.s64 	%rd7, %rd4, %rd5;
	st.global.f32 	[%rd7], %f2;
$L__BB0_2:
	ret;

}


// ===== COMPILED SASS (sm_100) =====

	.target	sm_100

	.elftype	@"ET_EXEC"


//--------------------- .note.nv.tkinfo           --------------------------
	.section	.note.nv.tkinfo,"",@"SHT_NOTE"
	.sectionflags	@"SHF_NOTE_NV_TKINFO"
	.tkinfo
        /*0018*/ 	.word	0x00000002
        /*0030*/ 	.string	""
        /*0030*/ 	.string	"ptxas"
        /*0030*/ 	.string	"Cuda compilation tools, release 13.0, V13.0.88"
        /*0030*/ 	.string	"Build cuda_13.0.r13.0/compiler.36424714_0"
        /*0030*/ 	.string	"-arch sm_100 -m 64 "



//--------------------- .note.nv.cuinfo           --------------------------
	.section	.note.nv.cuinfo,"",@"SHT_NOTE"
	.sectionflags	@"SHF_NOTE_NV_CUINFO"
        /*0018*/ 	.short	0x0002
        /*001a*/ 	.short	0x0064
        /*001c*/ 	.short	0x0082
	.zero		2


//--------------------- .nv.info                  --------------------------
	.section	.nv.info,"",@"SHT_CUDA_INFO"
	.align	4


	//----- nvinfo : EIATTR_REGCOUNT
	.align		4
        /*0000*/ 	.byte	0x04, 0x2f
        /*0002*/ 	.short	(.L_1 - .L_0)
	.align		4
.L_0:
        /*0004*/ 	.word	index@(_Z15processArrayGPUPfS_ii)
        /*0008*/ 	.word	0x0000000a


	//----- nvinfo : EIATTR_FRAME_SIZE
	.align		4
.L_1:
        /*000c*/ 	.byte	0x04, 0x11
        /*000e*/ 	.short	(.L_3 - .L_2)
	.align		4
.L_2:
        /*0010*/ 	.word	index@(_Z15processArrayGPUPfS_ii)
        /*0014*/ 	.word	0x00000000


	//----- nvinfo : EIATTR_MIN_STACK_SIZE
	.align		4
.L_3:
        /*0018*/ 	.byte	0x04, 0x12
        /*001a*/ 	.short	(.L_5 - .L_4)
	.align		4
.L_4:
        /*001c*/ 	.word	index@(_Z15processArrayGPUPfS_ii)
        /*0020*/ 	.word	0x00000000
.L_5:


//--------------------- .nv.compat                --------------------------
	.section	.nv.compat,"",@"SHT_CUDA_COMPAT_INFO"
	.align	4
        /*0000*/ 	.byte	0x02, 0x09, 0x00, 0x00, 0x02, 0x02, 0x01, 0x00, 0x02, 0x05, 0x05, 0x00, 0x03, 0x07, 0x01, 0x01
        /*0010*/ 	.byte	0x02, 0x03, 0x00, 0x00, 0x02, 0x06, 0x01, 0x00, 0x04, 0x0b, 0x08, 0x00, 0x09, 0x00, 0x00, 0x00
        /*0020*/ 	.byte	0x00, 0x00, 0x00, 0x00


//--------------------- .nv.info._Z15processArrayGPUPfS_ii --------------------------
	.section	.nv.info._Z15processArrayGPUPfS_ii,"",@"SHT_CUDA_INFO"
	.sectionflags	@""
	.align	4


	//----- nvinfo : EIATTR_CUDA_API_VERSION
	.align		4
        /*0000*/ 	.byte	0x04, 0x37
        /*0002*/ 	.short	(.L_7 - .L_6)
.L_6:
        /*0004*/ 	.word	0x00000082


	//----- nvinfo : EIATTR_KPARAM_INFO
	.align		4
.L_7:
        /*0008*/ 	.byte	0x04, 0x17
        /*000a*/ 	.short	(.L_9 - .L_8)
.L_8:
        /*000c*/ 	.word	0x00000000
        /*0010*/ 	.short	0x0003
        /*0012*/ 	.short	0x0014
        /*0014*/ 	.byte	0x00, 0xf0, 0x11, 0x00


	//----- nvinfo : EIATTR_KPARAM_INFO
	.align		4
.L_9:
        /*0018*/ 	.byte	0x04, 0x17
        /*001a*/ 	.short	(.L_11 - .L_10)
.L_10:
        /*001c*/ 	.word	0x00000000
        /*0020*/ 	.short	0x0002
        /*0022*/ 	.short	0x0010
        /*0024*/ 	.byte	0x00, 0xf0, 0x11, 0x00


	//----- nvinfo : EIATTR_KPARAM_INFO
	.align		4
.L_11:
        /*0028*/ 	.byte	0x04, 0x17
        /*002a*/ 	.short	(.L_13 - .L_12)
.L_12:
        /*002c*/ 	.word	0x00000000
        /*0030*/ 	.short	0x0001
        /*0032*/ 	.short	0x0008
        /*0034*/ 	.byte	0x00, 0xf5, 0x21, 0x00


	//----- nvinfo : EIATTR_KPARAM_INFO
	.align		4
.L_13:
        /*0038*/ 	.byte	0x04, 0x17
        /*003a*/ 	.short	(.L_15 - .L_14)
.L_14:
        /*003c*/ 	.word	0x00000000
        /*0040*/ 	.short	0x0000
        /*0042*/ 	.short	0x0000
        /*0044*/ 	.byte	0x00, 0xf5, 0x21, 0x00


	//----- nvinfo : EIATTR_SPARSE_MMA_MASK
	.align		4
.L_15:
        /*0048*/ 	.byte	0x03, 0x50
        /*004a*/ 	.short	0x0000


	//----- nvinfo : EIATTR_MAXREG_COUNT
	.align		4
        /*004c*/ 	.byte	0x03, 0x1b
        /*004e*/ 	.short	0x00ff


	//----- nvinfo : EIATTR_MERCURY_ISA_VERSION
	.align		4
        /*0050*/ 	.byte	0x03, 0x5f
        /*0052*/ 	.short	0x0101


	//----- nvinfo : EIATTR_VRC_CTA_INIT_COUNT
	.align		4
        /*0054*/ 	.byte	0x02, 0x4a
	.zero		1
	.zero		1


	//----- nvinfo : EIATTR_EXIT_INSTR_OFFSETS
	.align		4
        /*0058*/ 	.byte	0x04, 0x1c
        /*005a*/ 	.short	(.L_17 - .L_16)


	//   ....[0]....
.L_16:
        /*005c*/ 	.word	0x00000070


	//   ....[1]....
        /*0060*/ 	.word	0x00000120


	//----- nvinfo : EIATTR_CBANK_PARAM_SIZE
	.align		4
.L_17:
        /*0064*/ 	.byte	0x03, 0x19
        /*0066*/ 	.short	0x0018


	//----- nvinfo : EIATTR_PARAM_CBANK
	.align		4
        /*0068*/ 	.byte	0x04, 0x0a
        /*006a*/ 	.short	(.L_19 - .L_18)
	.align		4
.L_18:
        /*006c*/ 	.word	index@(.nv.constant0._Z15processArrayGPUPfS_ii)
        /*0070*/ 	.short	0x0380
        /*0072*/ 	.short	0x0018


	//----- nvinfo : EIATTR_SW_WAR
	.align		4
.L_19:
        /*0074*/ 	.byte	0x04, 0x36
        /*0076*/ 	.short	(.L_21 - .L_20)
.L_20:
        /*0078*/ 	.word	0x00000008
.L_21:


//--------------------- .nv.callgraph             --------------------------
	.section	.nv.callgraph,"",@"SHT_CUDA_CALLGRAPH"
	.align	4
	.sectionentsize	8
	.align		4
        /*0000*/ 	.word	0x00000000
	.align		4
        /*0004*/ 	.word	0xffffffff
	.align		4
        /*0008*/ 	.word	0x00000000
	.align		4
        /*000c*/ 	.word	0xfffffffe
	.align		4
        /*0010*/ 	.word	0x00000000
	.align		4
        /*0014*/ 	.word	0xfffffffd
	.align		4
        /*0018*/ 	.word	0x00000000
	.align		4
        /*001c*/ 	.word	0xfffffffc


//--------------------- .text._Z15processArrayGPUPfS_ii --------------------------
	.section	.text._Z15processArrayGPUPfS_ii,"ax",@progbits
	.align	128
        .global         _Z15processArrayGPUPfS_ii
        .type           _Z15processArrayGPUPfS_ii,@function
        .size           _Z15processArrayGPUPfS_ii,(.L_x_1 - _Z15processArrayGPUPfS_ii)
        .other          _Z15processArrayGPUPfS_ii,@"STO_CUDA_ENTRY STV_DEFAULT"
_Z15processArrayGPUPfS_ii:
.text._Z15processArrayGPUPfS_ii:
[----:B------:R-:W-:Y:S01]  /*0000*/  LDC R1, c[0x0][0x37c] ;  /* 0x0000df00ff017b82 */ /* 0x000fe20000000800 */
[----:B------:R-:W0:Y:S07]  /*0010*/  S2R R3, SR_TID.X ;  /* 0x0000000000037919 */ /* 0x000e2e0000002100 */
[----:B------:R-:W0:Y:S01]  /*0020*/  S2UR UR4, SR_CTAID.X ;  /* 0x00000000000479c3 */ /* 0x000e220000002500 */
[----:B------:R-:W1:Y:S07]  /*0030*/  LDCU UR5, c[0x0][0x390] ;  /* 0x00007200ff0577ac */ /* 0x000e6e0008000800 */
[----:B------:R-:W0:Y:S02]  /*0040*/  LDC R0, c[0x0][0x360] ;  /* 0x0000d800ff007b82 */ /* 0x000e240000000800 */
[----:B0-----:R-:W-:-:S05]  /*0050*/  IMAD R0, R0, UR4, R3 ;  /* 0x0000000400007c24 */ /* 0x001fca000f8e0203 */
[----:B-1----:R-:W-:-:S13]  /*0060*/  ISETP.GE.AND P0, PT, R0, UR5, PT ;  /* 0x0000000500007c0c */ /* 0x002fda000bf06270 */
[----:B------:R-:W-:Y:S05]  /*0070*/  @P0 EXIT ;  /* 0x000000000000094d */ /* 0x000fea0003800000 */
[----:B------:R-:W0:Y:S01]  /*0080*/  LDC.64 R2, c[0x0][0x380] ;  /* 0x0000e000ff027b82 */ /* 0x000e220000000a00 */
[----:B------:R-:W1:Y:S01]  /*0090*/  LDCU UR6, c[0x0][0x394] ;  /* 0x00007280ff0677ac */ /* 0x000e620008000800 */
[----:B------:R-:W2:Y:S06]  /*00a0*/  LDCU.64 UR4, c[0x0][0x358] ;  /* 0x00006b00ff0477ac */ /* 0x000eac0008000a00 */
[----:B------:R-:W3:Y:S01]  /*00b0*/  LDC.64 R4, c[0x0][0x388] ;  /* 0x0000e200ff047b82 */ /* 0x000ee20000000a00 */
[----:B-1----:R-:W-:-:S05]  /*00c0*/  IADD3 R7, PT, PT, R0, UR6, RZ ;  /* 0x0000000600077c10 */ /* 0x002fca000fffe0ff */
[----:B0-----:R-:W-:-:S06]  /*00d0*/  IMAD.WIDE R2, R7, 0x4, R2 ;  /* 0x0000000407027825 */ /* 0x001fcc00078e0202 */
[----:B--2---:R-:W2:Y:S01]  /*00e0*/  LDG.E R2, desc[UR4][R2.64] ;  /* 0x0000000402027981 */ /* 0x004ea2000c1e1900 */
[----:B---3--:R-:W-:-:S04]  /*00f0*/  IMAD.WIDE R4, R7, 0x4, R4 ;  /* 0x0000000407047825 */ /* 0x008fc800078e0204 */
[----:B--2---:R-:W-:-:S05]  /*0100*/  FMUL R7, R2, R2 ;  /* 0x0000000202077220 */ /* 0x004fca0000400000 */
[----:B------:R-:W-:Y:S01]  /*0110*/  STG.E desc[UR4][R4.64], R7 ;  /* 0x0000000704007986 */ /* 0x000fe2000c101904 */
[----:B------:R-:W-:Y:S05]  /*0120*/  EXIT ;  /* 0x000000000000794d */ /* 0x000fea0003800000 */
.L_x_0:
[----:B------:R-:W-:-:S00]  /*0130*/  BRA `(.L_x_0) ;  /* 0xfffffffc00fc7947 */ /* 0x000fc0000383ffff */
[----:B------:R-:W-:-:S00]  /*0140*/  NOP ;  /* 0x0000000000007918 */ /* 0x000fc00000000000 */
        /* <DEDUP_REMOVED lines=11> */
.L_x_1:


//--------------------- .nv.shared.reserved.0     --------------------------
	.section	.nv.shared.reserved.0,"aw",@nobits
	.weak		__nv_reservedSMEM_offset_0_alias
	.size		__nv_reservedSMEM_offset_0_alias, 0, 64
	.other		__nv_reservedSMEM_offset_0_alias,@"STO_CUDA_RESERVED_SHARED STV_DEFAULT"
__nv_reservedSMEM_offset_0_alias:
	.zero		0
	.zero		64


//--------------------- .nv.constant0._Z15processArrayGPUPfS_ii --------------------------
	.section	.nv.constant0._Z15processArrayGPUPfS_ii,"a",@progbits
	.sectionflags	@""
	.align	4
.nv.constant0._Z15processArrayGPUPfS_ii:
	.zero		920


//--------------------- SYMBOLS --------------------------

	.type		.nv.reservedSmem.offset0,@object
	.size		.nv.reservedSmem.offset0,0x4
